	.headerflags	@"EF_CUDA_TEXMODE_UNIFIED EF_CUDA_64BIT_ADDRESS EF_CUDA_ACCELERATORS EF_CUDA_SM90 EF_CUDA_VIRTUAL_SM(EF_CUDA_SM90)"
	.elftype	@"ET_EXEC"


//--------------------- .nv.info                  --------------------------
	.section	.nv.info,"",@"SHT_CUDA_INFO"
	.align	4


	//----- nvinfo : EIATTR_REGCOUNT
	.align		4
        /*0000*/ 	.byte	0x04, 0x2f
        /*0002*/ 	.short	(.L_3 - .L_2)
	.align		4
.L_2:
        /*0004*/ 	.word	index@(triton_poi_fused__native_batch_norm_legit_no_training_leaky_relu_1)
        /*0008*/ 	.word	0x0000001c


	//----- nvinfo : EIATTR_MIN_STACK_SIZE
	.align		4
.L_3:
        /*000c*/ 	.byte	0x04, 0x12
        /*000e*/ 	.short	(.L_5 - .L_4)
	.align		4
.L_4:
        /*0010*/ 	.word	index@(triton_poi_fused__native_batch_norm_legit_no_training_leaky_relu_1)
        /*0014*/ 	.word	0x00000000


	//----- nvinfo : EIATTR_FRAME_SIZE
	.align		4
.L_5:
        /*0018*/ 	.byte	0x04, 0x11
        /*001a*/ 	.short	(.L_7 - .L_6)
	.align		4
.L_6:
        /*001c*/ 	.word	index@(triton_poi_fused__native_batch_norm_legit_no_training_leaky_relu_1)
        /*0020*/ 	.word	0x00000000


	//----- nvinfo : EIATTR_MIN_STACK_SIZE
	.align		4
.L_7:
        /*0024*/ 	.byte	0x04, 0x12
        /*0026*/ 	.short	(.L_9 - .L_8)
	.align		4
.L_8:
        /*0028*/ 	.word	index@(triton_poi_fused__native_batch_norm_legit_no_training_leaky_relu_1)
        /*002c*/ 	.word	0x00000000
.L_9:


//--------------------- .nv.info.triton_poi_fused__native_batch_norm_legit_no_training_leaky_relu_1 --------------------------
	.section	.nv.info.triton_poi_fused__native_batch_norm_legit_no_training_leaky_relu_1,"",@"SHT_CUDA_INFO"
	.sectionflags	@""
	.align	4


	//----- nvinfo : EIATTR_CUDA_API_VERSION
	.align		4
        /*0000*/ 	.byte	0x04, 0x37
        /*0002*/ 	.short	(.L_11 - .L_10)
.L_10:
        /*0004*/ 	.word	0x0000007c


	//----- nvinfo : EIATTR_KPARAM_INFO
	.align		4
.L_11:
        /*0008*/ 	.byte	0x04, 0x17
        /*000a*/ 	.short	(.L_13 - .L_12)
.L_12:
        /*000c*/ 	.word	0x00000000
        /*0010*/ 	.short	0x0006
        /*0012*/ 	.short	0x0030
        /*0014*/ 	.byte	0x00, 0xf0, 0x11, 0x00


	//----- nvinfo : EIATTR_KPARAM_INFO
	.align		4
.L_13:
        /*0018*/ 	.byte	0x04, 0x17
        /*001a*/ 	.short	(.L_15 - .L_14)
.L_14:
        /*001c*/ 	.word	0x00000000
        /*0020*/ 	.short	0x0005
        /*0022*/ 	.short	0x0028
        /*0024*/ 	.byte	0x00, 0xf4, 0x21, 0x00


	//----- nvinfo : EIATTR_KPARAM_INFO
	.align		4
.L_15:
        /*0028*/ 	.byte	0x04, 0x17
        /*002a*/ 	.short	(.L_17 - .L_16)
.L_16:
        /*002c*/ 	.word	0x00000000
        /*0030*/ 	.short	0x0004
        /*0032*/ 	.short	0x0020
        /*0034*/ 	.byte	0x00, 0xf4, 0x21, 0x00


	//----- nvinfo : EIATTR_KPARAM_INFO
	.align		4
.L_17:
        /*0038*/ 	.byte	0x04, 0x17
        /*003a*/ 	.short	(.L_19 - .L_18)
.L_18:
        /*003c*/ 	.word	0x00000000
        /*0040*/ 	.short	0x0003
        /*0042*/ 	.short	0x0018
        /*0044*/ 	.byte	0x00, 0xf4, 0x21, 0x00


	//----- nvinfo : EIATTR_KPARAM_INFO
	.align		4
.L_19:
        /*0048*/ 	.byte	0x04, 0x17
        /*004a*/ 	.short	(.L_21 - .L_20)
.L_20:
        /*004c*/ 	.word	0x00000000
        /*0050*/ 	.short	0x0002
        /*0052*/ 	.short	0x0010
        /*0054*/ 	.byte	0x00, 0xf4, 0x21, 0x00


	//----- nvinfo : EIATTR_KPARAM_INFO
	.align		4
.L_21:
        /*0058*/ 	.byte	0x04, 0x17
        /*005a*/ 	.short	(.L_23 - .L_22)
.L_22:
        /*005c*/ 	.word	0x00000000
        /*0060*/ 	.short	0x0001
        /*0062*/ 	.short	0x0008
        /*0064*/ 	.byte	0x00, 0xf4, 0x21, 0x00


	//----- nvinfo : EIATTR_KPARAM_INFO
	.align		4
.L_23:
        /*0068*/ 	.byte	0x04, 0x17
        /*006a*/ 	.short	(.L_25 - .L_24)
.L_24:
        /*006c*/ 	.word	0x00000000
        /*0070*/ 	.short	0x0000
        /*0072*/ 	.short	0x0000
        /*0074*/ 	.byte	0x00, 0xf4, 0x21, 0x00


	//----- nvinfo : EIATTR_SPARSE_MMA_MASK
	.align		4
.L_25:
        /*0078*/ 	.byte	0x03, 0x50
        /*007a*/ 	.short	0x0000


	//----- nvinfo : EIATTR_MAXREG_COUNT
	.align		4
        /*007c*/ 	.byte	0x03, 0x1b
        /*007e*/ 	.short	0x00ff


	//----- nvinfo : EIATTR_EXIT_INSTR_OFFSETS
	.align		4
        /*0080*/ 	.byte	0x04, 0x1c
        /*0082*/ 	.short	(.L_27 - .L_26)


	//   ....[0]....
.L_26:
        /*0084*/ 	.word	0x00000530


	//   ....[1]....
        /*0088*/ 	.word	0x00000550


	//----- nvinfo : EIATTR_REQNTID
	.align		4
.L_27:
        /*008c*/ 	.byte	0x04, 0x10
        /*008e*/ 	.short	(.L_29 - .L_28)
.L_28:
        /*0090*/ 	.word	0x00000100
        /*0094*/ 	.word	0x00000001
        /*0098*/ 	.word	0x00000001


	//----- nvinfo : EIATTR_CBANK_PARAM_SIZE
	.align		4
.L_29:
        /*009c*/ 	.byte	0x03, 0x19
        /*009e*/ 	.short	0x0034


	//----- nvinfo : EIATTR_PARAM_CBANK
	.align		4
        /*00a0*/ 	.byte	0x04, 0x0a
        /*00a2*/ 	.short	(.L_31 - .L_30)
	.align		4
.L_30:
        /*00a4*/ 	.word	index@(.nv.constant0.triton_poi_fused__native_batch_norm_legit_no_training_leaky_relu_1)
        /*00a8*/ 	.short	0x0210
        /*00aa*/ 	.short	0x0034


	//----- nvinfo : EIATTR_SW_WAR
	.align		4
.L_31:
        /*00ac*/ 	.byte	0x04, 0x36
        /*00ae*/ 	.short	(.L_33 - .L_32)
.L_32:
        /*00b0*/ 	.word	0x00000008
.L_33:


//--------------------- .nv.callgraph             --------------------------
	.section	.nv.callgraph,"",@"SHT_CUDA_CALLGRAPH"
	.align	4
	.sectionentsize	8
	.align		4
        /*0000*/ 	.word	0x00000000
	.align		4
        /*0004*/ 	.word	0xffffffff
	.align		4
        /*0008*/ 	.word	0x00000000
	.align		4
        /*000c*/ 	.word	0xfffffffe
	.align		4
        /*0010*/ 	.word	0x00000000
	.align		4
        /*0014*/ 	.word	0xfffffffd
	.align		4
        /*0018*/ 	.word	0x00000000
	.align		4
        /*001c*/ 	.word	0xfffffffc


//--------------------- .nv.constant4             --------------------------
	.section	.nv.constant4,"a",@progbits
	.align	8
	.align		8
.nv.constant4:
        /*0000*/ 	.dword	_$_str
	.align		8
        /*0008*/ 	.dword	_$_str_$_2


//--------------------- .text.triton_poi_fused__native_batch_norm_legit_no_training_leaky_relu_1 --------------------------
	.section	.text.triton_poi_fused__native_batch_norm_legit_no_training_leaky_relu_1,"ax",@progbits
	.align	128
        .global         triton_poi_fused__native_batch_norm_legit_no_training_leaky_relu_1
        .type           triton_poi_fused__native_batch_norm_legit_no_training_leaky_relu_1,@function
        .size           triton_poi_fused__native_batch_norm_legit_no_training_leaky_relu_1,(.L_x_1 - triton_poi_fused__native_batch_norm_legit_no_training_leaky_relu_1)
        .other          triton_poi_fused__native_batch_norm_legit_no_training_leaky_relu_1,@"STO_CUDA_ENTRY STV_DEFAULT"
triton_poi_fused__native_batch_norm_legit_no_training_leaky_relu_1:
.text.triton_poi_fused__native_batch_norm_legit_no_training_leaky_relu_1:
[----:B------:R-:W0:Y:S01]  /*0000*/  LDC R1, c[0x0][0x28] ;  /* 0x00000a00ff017b82 */ /* 0x000e220000000800 */
[----:B------:R-:W1:Y:S01]  /*0010*/  S2R R0, SR_TID.X ;  /* 0x0000000000007919 */ /* 0x000e620000002100 */
[----:B------:R-:W-:Y:S01]  /*0020*/  CS2R R12, SRZ ;  /* 0x00000000000c7805 */ /* 0x000fe2000001ff00 */
[----:B------:R-:W-:-:S05]  /*0030*/  ULDC.64 UR4, c[0x0][0x208] ;  /* 0x0000820000047ab9 */ /* 0x000fca0000000a00 */
[----:B------:R-:W2:Y:S01]  /*0040*/  LDC.64 R22, c[0x0][0x220] ;  /* 0x00008800ff167b82 */ /* 0x000ea20000000a00 */
[----:B------:R-:W3:Y:S07]  /*0050*/  S2R R3, SR_CTAID.X ;  /* 0x0000000000037919 */ /* 0x000eee0000002500 */
[----:B------:R-:W4:Y:S08]  /*0060*/  LDC.64 R24, c[0x0][0x218] ;  /* 0x00008600ff187b82 */ /* 0x000f300000000a00 */
[----:B------:R-:W5:Y:S08]  /*0070*/  LDC.64 R8, c[0x0][0x230] ;  /* 0x00008c00ff087b82 */ /* 0x000f700000000a00 */
[----:B------:R-:W2:Y:S01]  /*0080*/  LDC.64 R10, c[0x0][0x238] ;  /* 0x00008e00ff0a7b82 */ /* 0x000ea20000000a00 */
[----:B-1----:R-:W-:-:S04]  /*0090*/  SHF.L.U32 R0, R0, 0x1, RZ ;  /* 0x0000000100007819 */ /* 0x002fc800000006ff */
[----:B------:R-:W-:-:S04]  /*00a0*/  LOP3.LUT R0, R0, 0x1fe, RZ, 0xc0, !PT ;  /* 0x000001fe00007812 */ /* 0x000fc800078ec0ff */
[----:B---3--:R-:W-:Y:S02]  /*00b0*/  LEA R0, R3, R0, 0x9 ;  /* 0x0000000003007211 */ /* 0x008fe400078e48ff */
[----:B------:R-:W1:Y:S02]  /*00c0*/  LDC.64 R2, c[0x0][0x228] ;  /* 0x00008a00ff027b82 */ /* 0x000e640000000a00 */
[----:B------:R-:W-:Y:S01]  /*00d0*/  IADD3 R4, R0, 0x1, RZ ;  /* 0x0000000100047810 */ /* 0x000fe20007ffe0ff */
[C---:B------:R-:W-:Y:S01]  /*00e0*/  IMAD.HI R5, R0.reuse, 0x71625345, RZ ;  /* 0x7162534500057827 */ /* 0x040fe200078e02ff */
[----:B------:R-:W-:-:S03]  /*00f0*/  ISETP.GE.AND P0, PT, R0, 0x24200, PT ;  /* 0x000242000000780c */ /* 0x000fc60003f06270 */
[----:B------:R-:W-:Y:S01]  /*0100*/  IMAD.HI R4, R4, 0x71625345, RZ ;  /* 0x7162534504047827 */ /* 0x000fe200078e02ff */
[----:B------:R-:W-:-:S04]  /*0110*/  SHF.R.U32.HI R6, RZ, 0x1f, R5 ;  /* 0x0000001fff067819 */ /* 0x000fc80000011605 */
[----:B------:R-:W-:Y:S02]  /*0120*/  LEA.HI.SX32 R6, R5, R6, 0x19 ;  /* 0x0000000605067211 */ /* 0x000fe400078fcaff */
[----:B------:R-:W-:Y:S02]  /*0130*/  SHF.R.U32.HI R5, RZ, 0x1f, R4 ;  /* 0x0000001fff057819 */ /* 0x000fe40000011604 */
[----:B------:R-:W-:Y:S02]  /*0140*/  LEA.HI R7, R6, R6, RZ, 0x7 ;  /* 0x0000000606077211 */ /* 0x000fe400078f38ff */
[----:B------:R-:W-:Y:S02]  /*0150*/  LEA.HI.SX32 R15, R4, R5, 0x19 ;  /* 0x00000005040f7211 */ /* 0x000fe400078fcaff */
[----:B------:R-:W-:Y:S02]  /*0160*/  LOP3.LUT R7, R7, 0xffffff80, RZ, 0xc0, !PT ;  /* 0xffffff8007077812 */ /* 0x000fe400078ec0ff */
[----:B------:R-:W-:-:S02]  /*0170*/  LEA.HI R4, R15, R15, RZ, 0x7 ;  /* 0x0000000f0f047211 */ /* 0x000fc400078f38ff */
[----:B------:R-:W-:Y:S02]  /*0180*/  IADD3 R7, R6, -R7, RZ ;  /* 0x8000000706077210 */ /* 0x000fe40007ffe0ff */
[----:B------:R-:W-:-:S03]  /*0190*/  LOP3.LUT R6, R4, 0xffffff80, RZ, 0xc0, !PT ;  /* 0xffffff8004067812 */ /* 0x000fc600078ec0ff */
[----:B-1----:R-:W-:Y:S01]  /*01a0*/  IMAD.WIDE R4, R7, 0x4, R2 ;  /* 0x0000000407047825 */ /* 0x002fe200078e0202 */
[----:B------:R-:W-:-:S04]  /*01b0*/  IADD3 R15, R15, -R6, RZ ;  /* 0x800000060f0f7210 */ /* 0x000fc80007ffe0ff */
[----:B------:R-:W3:Y:S01]  /*01c0*/  @!P0 LDG.E.EL R12, desc[UR4][R4.64] ;  /* 0x00000004040c8981 */ /* 0x000ee2000c2e1900 */
[----:B------:R-:W-:-:S05]  /*01d0*/  IMAD.WIDE R20, R15, 0x4, R2 ;  /* 0x000000040f147825 */ /* 0x000fca00078e0202 */
[----:B------:R4:W3:Y:S01]  /*01e0*/  @!P0 LDG.E.EL R13, desc[UR4][R20.64] ;  /* 0x00000004140d8981 */ /* 0x0008e2000c2e1900 */
[----:B------:R-:W-:Y:S01]  /*01f0*/  HFMA2.MMA R14, -RZ, RZ, 0, 0 ;  /* 0x00000000ff0e7435 */ /* 0x000fe200000001ff */
[----:B------:R-:W-:Y:S02]  /*0200*/  CS2R R16, SRZ ;  /* 0x0000000000107805 */ /* 0x000fe4000001ff00 */
[----:B------:R-:W-:Y:S01]  /*0210*/  CS2R R2, SRZ ;  /* 0x0000000000027805 */ /* 0x000fe2000001ff00 */
[----:B--2---:R-:W-:-:S04]  /*0220*/  IMAD.WIDE R18, R7, 0x4, R22 ;  /* 0x0000000407127825 */ /* 0x004fc800078e0216 */
[----:B------:R-:W-:Y:S01]  /*0230*/  IMAD.WIDE R22, R15, 0x4, R22 ;  /* 0x000000040f167825 */ /* 0x000fe200078e0216 */
[----:B------:R-:W2:Y:S03]  /*0240*/  @!P0 LDG.E.EL R17, desc[UR4][R18.64] ;  /* 0x0000000412118981 */ /* 0x000ea6000c2e1900 */
[----:B----4-:R-:W-:Y:S01]  /*0250*/  IMAD.WIDE R20, R0, 0x4, R24 ;  /* 0x0000000400147825 */ /* 0x010fe200078e0218 */
[----:B------:R-:W4:Y:S03]  /*0260*/  @!P0 LDG.E.EL R14, desc[UR4][R22.64] ;  /* 0x00000004160e8981 */ /* 0x000f26000c2e1900 */
[C---:B-----5:R-:W-:Y:S01]  /*0270*/  IMAD.WIDE R4, R7.reuse, 0x4, R8 ;  /* 0x0000000407047825 */ /* 0x060fe200078e0208 */
[----:B------:R-:W2:Y:S03]  /*0280*/  @!P0 LDG.E.64 R2, desc[UR4][R20.64] ;  /* 0x0000000414028981 */ /* 0x000ea6000c1e1b00 */
[----:B0-----:R-:W-:Y:S01]  /*0290*/  IMAD.WIDE R6, R7, 0x4, R10 ;  /* 0x0000000407067825 */ /* 0x001fe200078e020a */
[----:B------:R-:W5:Y:S03]  /*02a0*/  @!P0 LDG.E.EL R16, desc[UR4][R4.64] ;  /* 0x0000000404108981 */ /* 0x000f66000c2e1900 */
[----:B------:R-:W-:-:S04]  /*02b0*/  IMAD.WIDE R8, R15, 0x4, R8 ;  /* 0x000000040f087825 */ /* 0x000fc800078e0208 */
[----:B------:R-:W-:Y:S01]  /*02c0*/  IMAD.WIDE R24, R15, 0x4, R10 ;  /* 0x000000040f187825 */ /* 0x000fe200078e020a */
[----:B------:R-:W-:Y:S02]  /*02d0*/  MOV R15, RZ ;  /* 0x000000ff000f7202 */ /* 0x000fe40000000f00 */
[----:B------:R-:W-:-:S04]  /*02e0*/  CS2R R10, SRZ ;  /* 0x00000000000a7805 */ /* 0x000fc8000001ff00 */
[----:B------:R-:W2:Y:S04]  /*02f0*/  @!P0 LDG.E.EL R15, desc[UR4][R8.64] ;  /* 0x00000004080f8981 */ /* 0x000ea8000c2e1900 */
[----:B------:R0:W5:Y:S04]  /*0300*/  @!P0 LDG.E.EL R11, desc[UR4][R6.64] ;  /* 0x00000004060b8981 */ /* 0x000168000c2e1900 */
[----:B------:R-:W2:Y:S01]  /*0310*/  @!P0 LDG.E.EL R10, desc[UR4][R24.64] ;  /* 0x00000004180a8981 */ /* 0x000ea2000c2e1900 */
[----:B0-----:R-:W-:Y:S01]  /*0320*/  HFMA2.MMA R6, -RZ, RZ, 1.625, 0 ;  /* 0x3e800000ff067435 */ /* 0x001fe200000001ff */
[----:B---3--:R-:W-:Y:S01]  /*0330*/  FADD R12, R12, 9.9999997473787516356e-06 ;  /* 0x3727c5ac0c0c7421 */ /* 0x008fe20000000000 */
[----:B------:R-:W-:-:S03]  /*0340*/  FADD R13, R13, 9.9999997473787516356e-06 ;  /* 0x3727c5ac0d0d7421 */ /* 0x000fc60000000000 */
[----:B------:R-:W0:Y:S08]  /*0350*/  MUFU.SQRT R18, R12 ;  /* 0x0000000c00127308 */ /* 0x000e300000002000 */
[----:B------:R-:W1:Y:S01]  /*0360*/  MUFU.SQRT R19, R13 ;  /* 0x0000000d00137308 */ /* 0x000e620000002000 */
[C---:B0-----:R-:W-:Y:S02]  /*0370*/  FSETP.GT.AND P1, PT, R18.reuse, 8.50705917302346158658e+37, PT ;  /* 0x7e8000001200780b */ /* 0x041fe40003f24000 */
[----:B------:R-:W-:-:S02]  /*0380*/  FSETP.GEU.AND P3, PT, R18, 1.175494350822287508e-38, PT ;  /* 0x008000001200780b */ /* 0x000fc40003f6e000 */
[C---:B-1----:R-:W-:Y:S02]  /*0390*/  FSETP.GT.AND P2, PT, R19.reuse, 8.50705917302346158658e+37, PT ;  /* 0x7e8000001300780b */ /* 0x042fe40003f44000 */
[----:B------:R-:W-:-:S07]  /*03a0*/  FSETP.GEU.AND P4, PT, R19, 1.175494350822287508e-38, PT ;  /* 0x008000001300780b */ /* 0x000fce0003f8e000 */
[----:B------:R-:W-:-:S04]  /*03b0*/  @P1 FMUL R18, R18, 0.25 ;  /* 0x3e80000012121820 */ /* 0x000fc80000400000 */
[----:B------:R-:W-:Y:S01]  /*03c0*/  @!P3 FMUL R18, R18, 16777216 ;  /* 0x4b8000001212b820 */ /* 0x000fe20000400000 */
[----:B------:R-:W-:-:S04]  /*03d0*/  @P2 FMUL R19, R19, 0.25 ;  /* 0x3e80000013132820 */ /* 0x000fc80000400000 */
[----:B------:R-:W-:Y:S01]  /*03e0*/  @!P4 FMUL R19, R19, 16777216 ;  /* 0x4b8000001313c820 */ /* 0x000fe20000400000 */
[----:B------:R-:W0:Y:S01]  /*03f0*/  MUFU.RCP R18, R18 ;  /* 0x0000001200127308 */ /* 0x000e220000001000 */
[----:B------:R-:W-:-:S07]  /*0400*/  FSEL R5, R6, 1, P1 ;  /* 0x3f80000006057808 */ /* 0x000fce0000800000 */
[----:B------:R-:W1:Y:S01]  /*0410*/  MUFU.RCP R19, R19 ;  /* 0x0000001300137308 */ /* 0x000e620000001000 */
[----:B------:R-:W-:Y:S01]  /*0420*/  FSEL R6, R6, 1, P2 ;  /* 0x3f80000006067808 */ /* 0x000fe20001000000 */
[----:B------:R-:W-:-:S04]  /*0430*/  @!P3 FMUL R5, R5, 16777216 ;  /* 0x4b8000000505b820 */ /* 0x000fc80000400000 */
[----:B------:R-:W-:Y:S01]  /*0440*/  @!P4 FMUL R6, R6, 16777216 ;  /* 0x4b8000000606c820 */ /* 0x000fe20000400000 */
[----:B0-----:R-:W-:Y:S01]  /*0450*/  FMUL R4, R18, R5 ;  /* 0x0000000512047220 */ /* 0x001fe20000400000 */
[----:B--2---:R-:W-:Y:S01]  /*0460*/  FADD R17, -R17, R2 ;  /* 0x0000000211117221 */ /* 0x004fe20000000100 */
[----:B----4-:R-:W-:Y:S02]  /*0470*/  FADD R14, -R14, R3 ;  /* 0x000000030e0e7221 */ /* 0x010fe40000000100 */
[----:B------:R-:W0:Y:S01]  /*0480*/  LDC.64 R2, c[0x0][0x210] ;  /* 0x00008400ff027b82 */ /* 0x000e220000000a00 */
[----:B-1----:R-:W-:Y:S01]  /*0490*/  FMUL R5, R19, R6 ;  /* 0x0000000613057220 */ /* 0x002fe20000400000 */
[----:B------:R-:W-:-:S03]  /*04a0*/  FMUL R4, R17, R4 ;  /* 0x0000000411047220 */ /* 0x000fc60000400000 */
[----:B------:R-:W-:Y:S01]  /*04b0*/  FMUL R5, R14, R5 ;  /* 0x000000050e057220 */ /* 0x000fe20000400000 */
[----:B-----5:R-:W-:-:S03]  /*04c0*/  FFMA R4, R4, R16, R11 ;  /* 0x0000001004047223 */ /* 0x020fc6000000000b */
[----:B------:R-:W-:Y:S02]  /*04d0*/  FFMA R5, R5, R15, R10 ;  /* 0x0000000f05057223 */ /* 0x000fe4000000000a */
[----:B------:R-:W-:-:S03]  /*04e0*/  FSETP.GT.AND P1, PT, R4, RZ, PT ;  /* 0x000000ff0400720b */ /* 0x000fc60003f24000 */
[----:B------:R-:W-:Y:S01]  /*04f0*/  FSETP.GT.AND P2, PT, R5, RZ, PT ;  /* 0x000000ff0500720b */ /* 0x000fe20003f44000 */
[----:B0-----:R-:W-:-:S09]  /*0500*/  IMAD.WIDE R2, R0, 0x4, R2 ;  /* 0x0000000400027825 */ /* 0x001fd200078e0202 */
[----:B------:R-:W-:-:S03]  /*0510*/  @!P1 FMUL R4, R4, 0.20000000298023223877 ;  /* 0x3e4ccccd04049820 */ /* 0x000fc60000400000 */
[----:B------:R-:W-:Y:S01]  /*0520*/  @!P2 FMUL R5, R5, 0.20000000298023223877 ;  /* 0x3e4ccccd0505a820 */ /* 0x000fe20000400000 */
[----:B------:R-:W-:Y:S06]  /*0530*/  @P0 EXIT ;  /* 0x000000000000094d */ /* 0x000fec0003800000 */
[----:B------:R-:W-:Y:S01]  /*0540*/  STG.E.64 desc[UR4][R2.64], R4 ;  /* 0x0000000402007986 */ /* 0x000fe2000c101b04 */
[----:B------:R-:W-:Y:S05]  /*0550*/  EXIT ;  /* 0x000000000000794d */ /* 0x000fea0003800000 */
.L_x_0:
[----:B------:R-:W-:-:S00]  /*0560*/  BRA `(.L_x_0) ;  /* 0xfffffffc00fc7947 */ /* 0x000fc0000383ffff */
[----:B------:R-:W-:-:S00]  /*0570*/  NOP ;  /* 0x0000000000007918 */ /* 0x000fc00000000000 */
        /* <DEDUP_REMOVED lines=8> */
.L_x_1:


//--------------------- .nv.global.init           --------------------------
	.section	.nv.global.init,"aw",@progbits
.nv.global.init:
	.type		_$_str,@object
	.size		_$_str,(_$_str_$_2 - _$_str)
_$_str:
        /*0000*/ 	.byte	0x5f, 0x5f, 0x43, 0x55, 0x44, 0x41, 0x5f, 0x46, 0x54, 0x5a, 0x00
	.type		_$_str_$_2,@object
	.size		_$_str_$_2,(.L_1 - _$_str_$_2)
_$_str_$_2:
        /*000b*/ 	.byte	0x5f, 0x5f, 0x43, 0x55, 0x44, 0x41, 0x5f, 0x50, 0x52, 0x45, 0x43, 0x5f, 0x53, 0x51, 0x52, 0x54
        /*001b*/ 	.byte	0x00
.L_1:


//--------------------- .nv.constant0.triton_poi_fused__native_batch_norm_legit_no_training_leaky_relu_1 --------------------------
	.section	.nv.constant0.triton_poi_fused__native_batch_norm_legit_no_training_leaky_relu_1,"a",@progbits
	.sectionflags	@""
	.align	4
.nv.constant0.triton_poi_fused__native_batch_norm_legit_no_training_leaky_relu_1:
	.zero		580
